//
// Generated by NVIDIA NVVM Compiler
//
// Compiler Build ID: CL-36424714
// Cuda compilation tools, release 13.0, V13.0.88
// Based on NVVM 20.0.0
//

.version 9.0
.target sm_100
.address_size 64

	// .globl	_Z19matrixMultiplyNaivePfS_S_
// _ZZ19matrixMultiplyTiledPfS_S_E4Asub has been demoted
// _ZZ19matrixMultiplyTiledPfS_S_E4Bsub has been demoted

.visible .entry _Z19matrixMultiplyNaivePfS_S_(
	.param .u64 .ptr .align 1 _Z19matrixMultiplyNaivePfS_S__param_0,
	.param .u64 .ptr .align 1 _Z19matrixMultiplyNaivePfS_S__param_1,
	.param .u64 .ptr .align 1 _Z19matrixMultiplyNaivePfS_S__param_2
)
{
	.reg .pred 	%p<5>;
	.reg .b32 	%r<18>;
	.reg .b32 	%f<52>;
	.reg .b64 	%rd<18>;

	ld.param.u64 	%rd5, [_Z19matrixMultiplyNaivePfS_S__param_0];
	ld.param.u64 	%rd6, [_Z19matrixMultiplyNaivePfS_S__param_1];
	ld.param.u64 	%rd7, [_Z19matrixMultiplyNaivePfS_S__param_2];
	mov.u32 	%r8, %ctaid.y;
	mov.u32 	%r9, %ntid.y;
	mov.u32 	%r10, %tid.y;
	mad.lo.s32 	%r1, %r8, %r9, %r10;
	mov.u32 	%r11, %ctaid.x;
	mov.u32 	%r12, %ntid.x;
	mov.u32 	%r13, %tid.x;
	mad.lo.s32 	%r2, %r11, %r12, %r13;
	setp.gt.u32 	%p1, %r1, 1023;
	setp.gt.s32 	%p2, %r2, 1023;
	or.pred  	%p3, %p1, %p2;
	@%p3 bra 	$L__BB0_4;
	shl.b32 	%r3, %r1, 10;
	mul.wide.u32 	%rd8, %r3, 4;
	cvta.to.global.u64 	%rd9, %rd5;
	add.s64 	%rd10, %rd8, %rd9;
	add.s64 	%rd17, %rd10, 32;
	cvta.to.global.u64 	%rd11, %rd6;
	add.s64 	%rd2, %rd11, 32768;
	mov.f32 	%f51, 0f00000000;
	mov.b32 	%r17, 0;
	mov.u32 	%r16, %r2;
$L__BB0_2:
	mul.wide.s32 	%rd12, %r16, 4;
	add.s64 	%rd13, %rd2, %rd12;
	ld.global.f32 	%f4, [%rd17+-32];
	ld.global.f32 	%f5, [%rd13+-32768];
	fma.rn.f32 	%f6, %f4, %f5, %f51;
	ld.global.f32 	%f7, [%rd17+-28];
	ld.global.f32 	%f8, [%rd13+-28672];
	fma.rn.f32 	%f9, %f7, %f8, %f6;
	ld.global.f32 	%f10, [%rd17+-24];
	ld.global.f32 	%f11, [%rd13+-24576];
	fma.rn.f32 	%f12, %f10, %f11, %f9;
	ld.global.f32 	%f13, [%rd17+-20];
	ld.global.f32 	%f14, [%rd13+-20480];
	fma.rn.f32 	%f15, %f13, %f14, %f12;
	ld.global.f32 	%f16, [%rd17+-16];
	ld.global.f32 	%f17, [%rd13+-16384];
	fma.rn.f32 	%f18, %f16, %f17, %f15;
	ld.global.f32 	%f19, [%rd17+-12];
	ld.global.f32 	%f20, [%rd13+-12288];
	fma.rn.f32 	%f21, %f19, %f20, %f18;
	ld.global.f32 	%f22, [%rd17+-8];
	ld.global.f32 	%f23, [%rd13+-8192];
	fma.rn.f32 	%f24, %f22, %f23, %f21;
	ld.global.f32 	%f25, [%rd17+-4];
	ld.global.f32 	%f26, [%rd13+-4096];
	fma.rn.f32 	%f27, %f25, %f26, %f24;
	ld.global.f32 	%f28, [%rd17];
	ld.global.f32 	%f29, [%rd13];
	fma.rn.f32 	%f30, %f28, %f29, %f27;
	ld.global.f32 	%f31, [%rd17+4];
	ld.global.f32 	%f32, [%rd13+4096];
	fma.rn.f32 	%f33, %f31, %f32, %f30;
	ld.global.f32 	%f34, [%rd17+8];
	ld.global.f32 	%f35, [%rd13+8192];
	fma.rn.f32 	%f36, %f34, %f35, %f33;
	ld.global.f32 	%f37, [%rd17+12];
	ld.global.f32 	%f38, [%rd13+12288];
	fma.rn.f32 	%f39, %f37, %f38, %f36;
	ld.global.f32 	%f40, [%rd17+16];
	ld.global.f32 	%f41, [%rd13+16384];
	fma.rn.f32 	%f42, %f40, %f41, %f39;
	ld.global.f32 	%f43, [%rd17+20];
	ld.global.f32 	%f44, [%rd13+20480];
	fma.rn.f32 	%f45, %f43, %f44, %f42;
	ld.global.f32 	%f46, [%rd17+24];
	ld.global.f32 	%f47, [%rd13+24576];
	fma.rn.f32 	%f48, %f46, %f47, %f45;
	ld.global.f32 	%f49, [%rd17+28];
	ld.global.f32 	%f50, [%rd13+28672];
	fma.rn.f32 	%f51, %f49, %f50, %f48;
	add.s32 	%r17, %r17, 16;
	add.s64 	%rd17, %rd17, 64;
	add.s32 	%r16, %r16, 16384;
	setp.ne.s32 	%p4, %r17, 1024;
	@%p4 bra 	$L__BB0_2;
	add.s32 	%r15, %r3, %r2;
	cvta.to.global.u64 	%rd14, %rd7;
	mul.wide.s32 	%rd15, %r15, 4;
	add.s64 	%rd16, %rd14, %rd15;
	st.global.f32 	[%rd16], %f51;
$L__BB0_4:
	ret;

}
	// .globl	_Z19matrixMultiplyTiledPfS_S_
.visible .entry _Z19matrixMultiplyTiledPfS_S_(
	.param .u64 .ptr .align 1 _Z19matrixMultiplyTiledPfS_S__param_0,
	.param .u64 .ptr .align 1 _Z19matrixMultiplyTiledPfS_S__param_1,
	.param .u64 .ptr .align 1 _Z19matrixMultiplyTiledPfS_S__param_2
)
{
	.reg .pred 	%p<2>;
	.reg .b32 	%r<35>;
	.reg .b32 	%f<104>;
	.reg .b64 	%rd<19>;
	// demoted variable
	.shared .align 4 .b8 _ZZ19matrixMultiplyTiledPfS_S_E4Asub[1024];
	// demoted variable
	.shared .align 4 .b8 _ZZ19matrixMultiplyTiledPfS_S_E4Bsub[1024];
	ld.param.u64 	%rd4, [_Z19matrixMultiplyTiledPfS_S__param_1];
	cvta.to.global.u64 	%rd1, %rd4;
	mov.u32 	%r15, %ctaid.y;
	mov.u32 	%r16, %ntid.y;
	mov.u32 	%r17, %tid.y;
	mad.lo.s32 	%r18, %r15, %r16, %r17;
	mov.u32 	%r19, %ctaid.x;
	mov.u32 	%r20, %ntid.x;
	mul.lo.s32 	%r1, %r19, %r20;
	mov.u32 	%r21, %tid.x;
	shl.b32 	%r22, %r18, 10;
	or.b32  	%r2, %r22, %r21;
	shl.b32 	%r23, %r17, 6;
	mov.u32 	%r24, _ZZ19matrixMultiplyTiledPfS_S_E4Asub;
	add.s32 	%r3, %r24, %r23;
	shl.b32 	%r25, %r21, 2;
	add.s32 	%r4, %r3, %r25;
	shl.b32 	%r26, %r17, 10;
	mov.u32 	%r27, _ZZ19matrixMultiplyTiledPfS_S_E4Bsub;
	add.s32 	%r6, %r27, %r25;
	add.s32 	%r5, %r6, %r23;
	add.s32 	%r28, %r21, %r1;
	add.s32 	%r33, %r28, %r26;
	mov.f32 	%f103, 0f00000000;
	mov.b32 	%r34, 16;
	mov.u32 	%r32, %r2;
$L__BB1_1:
	ld.param.u64 	%rd17, [_Z19matrixMultiplyTiledPfS_S__param_0];
	add.s32 	%r29, %r32, 16;
	cvta.to.global.u64 	%rd5, %rd17;
	mul.wide.u32 	%rd6, %r32, 4;
	add.s64 	%rd7, %rd5, %rd6;
	ld.global.f32 	%f4, [%rd7];
	st.shared.f32 	[%r4], %f4;
	add.s32 	%r30, %r33, 16384;
	mul.wide.u32 	%rd8, %r33, 4;
	add.s64 	%rd9, %rd1, %rd8;
	ld.global.f32 	%f5, [%rd9];
	st.shared.f32 	[%r5], %f5;
	bar.sync 	0;
	ld.shared.f32 	%f6, [%r3];
	ld.shared.f32 	%f7, [%r6];
	fma.rn.f32 	%f8, %f6, %f7, %f103;
	ld.shared.f32 	%f9, [%r3+4];
	ld.shared.f32 	%f10, [%r6+64];
	fma.rn.f32 	%f11, %f9, %f10, %f8;
	ld.shared.f32 	%f12, [%r3+8];
	ld.shared.f32 	%f13, [%r6+128];
	fma.rn.f32 	%f14, %f12, %f13, %f11;
	ld.shared.f32 	%f15, [%r3+12];
	ld.shared.f32 	%f16, [%r6+192];
	fma.rn.f32 	%f17, %f15, %f16, %f14;
	ld.shared.f32 	%f18, [%r3+16];
	ld.shared.f32 	%f19, [%r6+256];
	fma.rn.f32 	%f20, %f18, %f19, %f17;
	ld.shared.f32 	%f21, [%r3+20];
	ld.shared.f32 	%f22, [%r6+320];
	fma.rn.f32 	%f23, %f21, %f22, %f20;
	ld.shared.f32 	%f24, [%r3+24];
	ld.shared.f32 	%f25, [%r6+384];
	fma.rn.f32 	%f26, %f24, %f25, %f23;
	ld.shared.f32 	%f27, [%r3+28];
	ld.shared.f32 	%f28, [%r6+448];
	fma.rn.f32 	%f29, %f27, %f28, %f26;
	ld.shared.f32 	%f30, [%r3+32];
	ld.shared.f32 	%f31, [%r6+512];
	fma.rn.f32 	%f32, %f30, %f31, %f29;
	ld.shared.f32 	%f33, [%r3+36];
	ld.shared.f32 	%f34, [%r6+576];
	fma.rn.f32 	%f35, %f33, %f34, %f32;
	ld.shared.f32 	%f36, [%r3+40];
	ld.shared.f32 	%f37, [%r6+640];
	fma.rn.f32 	%f38, %f36, %f37, %f35;
	ld.shared.f32 	%f39, [%r3+44];
	ld.shared.f32 	%f40, [%r6+704];
	fma.rn.f32 	%f41, %f39, %f40, %f38;
	ld.shared.f32 	%f42, [%r3+48];
	ld.shared.f32 	%f43, [%r6+768];
	fma.rn.f32 	%f44, %f42, %f43, %f41;
	ld.shared.f32 	%f45, [%r3+52];
	ld.shared.f32 	%f46, [%r6+832];
	fma.rn.f32 	%f47, %f45, %f46, %f44;
	ld.shared.f32 	%f48, [%r3+56];
	ld.shared.f32 	%f49, [%r6+896];
	fma.rn.f32 	%f50, %f48, %f49, %f47;
	ld.shared.f32 	%f51, [%r3+60];
	ld.shared.f32 	%f52, [%r6+960];
	fma.rn.f32 	%f53, %f51, %f52, %f50;
	mul.wide.u32 	%rd10, %r29, 4;
	add.s64 	%rd11, %rd5, %rd10;
	ld.global.f32 	%f54, [%rd11];
	st.shared.f32 	[%r4], %f54;
	mul.wide.u32 	%rd12, %r30, 4;
	add.s64 	%rd13, %rd1, %rd12;
	ld.global.f32 	%f55, [%rd13];
	st.shared.f32 	[%r5], %f55;
	bar.sync 	0;
	ld.shared.f32 	%f56, [%r3];
	ld.shared.f32 	%f57, [%r6];
	fma.rn.f32 	%f58, %f56, %f57, %f53;
	ld.shared.f32 	%f59, [%r3+4];
	ld.shared.f32 	%f60, [%r6+64];
	fma.rn.f32 	%f61, %f59, %f60, %f58;
	ld.shared.f32 	%f62, [%r3+8];
	ld.shared.f32 	%f63, [%r6+128];
	fma.rn.f32 	%f64, %f62, %f63, %f61;
	ld.shared.f32 	%f65, [%r3+12];
	ld.shared.f32 	%f66, [%r6+192];
	fma.rn.f32 	%f67, %f65, %f66, %f64;
	ld.shared.f32 	%f68, [%r3+16];
	ld.shared.f32 	%f69, [%r6+256];
	fma.rn.f32 	%f70, %f68, %f69, %f67;
	ld.shared.f32 	%f71, [%r3+20];
	ld.shared.f32 	%f72, [%r6+320];
	fma.rn.f32 	%f73, %f71, %f72, %f70;
	ld.shared.f32 	%f74, [%r3+24];
	ld.shared.f32 	%f75, [%r6+384];
	fma.rn.f32 	%f76, %f74, %f75, %f73;
	ld.shared.f32 	%f77, [%r3+28];
	ld.shared.f32 	%f78, [%r6+448];
	fma.rn.f32 	%f79, %f77, %f78, %f76;
	ld.shared.f32 	%f80, [%r3+32];
	ld.shared.f32 	%f81, [%r6+512];
	fma.rn.f32 	%f82, %f80, %f81, %f79;
	ld.shared.f32 	%f83, [%r3+36];
	ld.shared.f32 	%f84, [%r6+576];
	fma.rn.f32 	%f85, %f83, %f84, %f82;
	ld.shared.f32 	%f86, [%r3+40];
	ld.shared.f32 	%f87, [%r6+640];
	fma.rn.f32 	%f88, %f86, %f87, %f85;
	ld.shared.f32 	%f89, [%r3+44];
	ld.shared.f32 	%f90, [%r6+704];
	fma.rn.f32 	%f91, %f89, %f90, %f88;
	ld.shared.f32 	%f92, [%r3+48];
	ld.shared.f32 	%f93, [%r6+768];
	fma.rn.f32 	%f94, %f92, %f93, %f91;
	ld.shared.f32 	%f95, [%r3+52];
	ld.shared.f32 	%f96, [%r6+832];
	fma.rn.f32 	%f97, %f95, %f96, %f94;
	ld.shared.f32 	%f98, [%r3+56];
	ld.shared.f32 	%f99, [%r6+896];
	fma.rn.f32 	%f100, %f98, %f99, %f97;
	ld.shared.f32 	%f101, [%r3+60];
	ld.shared.f32 	%f102, [%r6+960];
	fma.rn.f32 	%f103, %f101, %f102, %f100;
	add.s32 	%r34, %r34, 32;
	add.s32 	%r33, %r33, 32768;
	add.s32 	%r32, %r32, 32;
	setp.ne.s32 	%p1, %r34, 1040;
	@%p1 bra 	$L__BB1_1;
	ld.param.u64 	%rd18, [_Z19matrixMultiplyTiledPfS_S__param_2];
	cvta.to.global.u64 	%rd14, %rd18;
	add.s32 	%r31, %r2, %r1;
	mul.wide.s32 	%rd15, %r31, 4;
	add.s64 	%rd16, %rd14, %rd15;
	st.global.f32 	[%rd16], %f103;
	ret;

}


// ===== COMPILED SASS (sm_100) =====

	.target	sm_100

	.elftype	@"ET_EXEC"


//--------------------- .note.nv.tkinfo           --------------------------
	.section	.note.nv.tkinfo,"",@"SHT_NOTE"
	.sectionflags	@"SHF_NOTE_NV_TKINFO"
	.tkinfo
        /*0018*/ 	.word	0x00000002
        /*0030*/ 	.string	""
        /*0030*/ 	.string	"ptxas"
        /*0030*/ 	.string	"Cuda compilation tools, release 13.0, V13.0.88"
        /*0030*/ 	.string	"Build cuda_13.0.r13.0/compiler.36424714_0"
        /*0030*/ 	.string	"-arch sm_100 -m 64 "



//--------------------- .note.nv.cuinfo           --------------------------
	.section	.note.nv.cuinfo,"",@"SHT_NOTE"
	.sectionflags	@"SHF_NOTE_NV_CUINFO"
        /*0018*/ 	.short	0x0002
        /*001a*/ 	.short	0x0064
        /*001c*/ 	.short	0x0082
	.zero		2


//--------------------- .nv.info                  --------------------------
	.section	.nv.info,"",@"SHT_CUDA_INFO"
	.align	4


	//----- nvinfo : EIATTR_REGCOUNT
	.align		4
        /*0000*/ 	.byte	0x04, 0x2f
        /*0002*/ 	.short	(.L_1 - .L_0)
	.align		4
.L_0:
        /*0004*/ 	.word	index@(_Z19matrixMultiplyNaivePfS_S_)
        /*0008*/ 	.word	0x0000001f


	//----- nvinfo : EIATTR_FRAME_SIZE
	.align		4
.L_1:
        /*000c*/ 	.byte	0x04, 0x11
        /*000e*/ 	.short	(.L_3 - .L_2)
	.align		4
.L_2:
        /*0010*/ 	.word	index@(_Z19matrixMultiplyNaivePfS_S_)
        /*0014*/ 	.word	0x00000000


	//----- nvinfo : EIATTR_REGCOUNT
	.align		4
.L_3:
        /*0018*/ 	.byte	0x04, 0x2f
        /*001a*/ 	.short	(.L_5 - .L_4)
	.align		4
.L_4:
        /*001c*/ 	.word	index@(_Z19matrixMultiplyTiledPfS_S_)
        /*0020*/ 	.word	0x00000020


	//----- nvinfo : EIATTR_FRAME_SIZE
	.align		4
.L_5:
        /*0024*/ 	.byte	0x04, 0x11
        /*0026*/ 	.short	(.L_7 - .L_6)
	.align		4
.L_6:
        /*0028*/ 	.word	index@(_Z19matrixMultiplyTiledPfS_S_)
        /*002c*/ 	.word	0x00000000


	//----- nvinfo : EIATTR_MIN_STACK_SIZE
	.align		4
.L_7:
        /*0030*/ 	.byte	0x04, 0x12
        /*0032*/ 	.short	(.L_9 - .L_8)
	.align		4
.L_8:
        /*0034*/ 	.word	index@(_Z19matrixMultiplyTiledPfS_S_)
        /*0038*/ 	.word	0x00000000


	//----- nvinfo : EIATTR_MIN_STACK_SIZE
	.align		4
.L_9:
        /*003c*/ 	.byte	0x04, 0x12
        /*003e*/ 	.short	(.L_11 - .L_10)
	.align		4
.L_10:
        /*0040*/ 	.word	index@(_Z19matrixMultiplyNaivePfS_S_)
        /*0044*/ 	.word	0x00000000
.L_11:


//--------------------- .nv.compat                --------------------------
	.section	.nv.compat,"",@"SHT_CUDA_COMPAT_INFO"
	.align	4
        /*0000*/ 	.byte	0x02, 0x09, 0x00, 0x00, 0x02, 0x02, 0x01, 0x00, 0x02, 0x05, 0x05, 0x00, 0x03, 0x07, 0x01, 0x01
        /*0010*/ 	.byte	0x02, 0x03, 0x00, 0x00, 0x02, 0x06, 0x01, 0x00, 0x04, 0x0b, 0x08, 0x00, 0x09, 0x00, 0x00, 0x00
        /*0020*/ 	.byte	0x00, 0x00, 0x00, 0x00


//--------------------- .nv.info._Z19matrixMultiplyTiledPfS_S_ --------------------------
	.section	.nv.info._Z19matrixMultiplyTiledPfS_S_,"",@"SHT_CUDA_INFO"
	.sectionflags	@""
	.align	4


	//----- nvinfo : EIATTR_CUDA_API_VERSION
	.align		4
        /*0000*/ 	.byte	0x04, 0x37
        /*0002*/ 	.short	(.L_13 - .L_12)
.L_12:
        /*0004*/ 	.word	0x00000082


	//----- nvinfo : EIATTR_KPARAM_INFO
	.align		4
.L_13:
        /*0008*/ 	.byte	0x04, 0x17
        /*000a*/ 	.short	(.L_15 - .L_14)
.L_14:
        /*000c*/ 	.word	0x00000000
        /*0010*/ 	.short	0x0002
        /*0012*/ 	.short	0x0010
        /*0014*/ 	.byte	0x00, 0xf5, 0x21, 0x00


	//----- nvinfo : EIATTR_KPARAM_INFO
	.align		4
.L_15:
        /*0018*/ 	.byte	0x04, 0x17
        /*001a*/ 	.short	(.L_17 - .L_16)
.L_16:
        /*001c*/ 	.word	0x00000000
        /*0020*/ 	.short	0x0001
        /*0022*/ 	.short	0x0008
        /*0024*/ 	.byte	0x00, 0xf5, 0x21, 0x00


	//----- nvinfo : EIATTR_KPARAM_INFO
	.align		4
.L_17:
        /*0028*/ 	.byte	0x04, 0x17
        /*002a*/ 	.short	(.L_19 - .L_18)
.L_18:
        /*002c*/ 	.word	0x00000000
        /*0030*/ 	.short	0x0000
        /*0032*/ 	.short	0x0000
        /*0034*/ 	.byte	0x00, 0xf5, 0x21, 0x00


	//----- nvinfo : EIATTR_SPARSE_MMA_MASK
	.align		4
.L_19:
        /*0038*/ 	.byte	0x03, 0x50
        /*003a*/ 	.short	0x0000


	//----- nvinfo : EIATTR_MAXREG_COUNT
	.align		4
        /*003c*/ 	.byte	0x03, 0x1b
        /*003e*/ 	.short	0x00ff


	//----- nvinfo : EIATTR_NUM_BARRIERS
	.align		4
        /*0040*/ 	.byte	0x02, 0x4c
        /*0042*/ 	.byte	0x01
	.zero		1


	//----- nvinfo : EIATTR_MERCURY_ISA_VERSION
	.align		4
        /*0044*/ 	.byte	0x03, 0x5f
        /*0046*/ 	.short	0x0101


	//----- nvinfo : EIATTR_VRC_CTA_INIT_COUNT
	.align		4
        /*0048*/ 	.byte	0x02, 0x4a
	.zero		1
	.zero		1


	//----- nvinfo : EIATTR_EXIT_INSTR_OFFSETS
	.align		4
        /*004c*/ 	.byte	0x04, 0x1c
        /*004e*/ 	.short	(.L_21 - .L_20)


	//   ....[0]....
.L_20:
        /*0050*/ 	.word	0x000007d0


	//----- nvinfo : EIATTR_CBANK_PARAM_SIZE
	.align		4
.L_21:
        /*0054*/ 	.byte	0x03, 0x19
        /*0056*/ 	.short	0x0018


	//----- nvinfo : EIATTR_PARAM_CBANK
	.align		4
        /*0058*/ 	.byte	0x04, 0x0a
        /*005a*/ 	.short	(.L_23 - .L_22)
	.align		4
.L_22:
        /*005c*/ 	.word	index@(.nv.constant0._Z19matrixMultiplyTiledPfS_S_)
        /*0060*/ 	.short	0x0380
        /*0062*/ 	.short	0x0018


	//----- nvinfo : EIATTR_SW_WAR
	.align		4
.L_23:
        /*0064*/ 	.byte	0x04, 0x36
        /*0066*/ 	.short	(.L_25 - .L_24)
.L_24:
        /*0068*/ 	.word	0x00000008
.L_25:


//--------------------- .nv.info._Z19matrixMultiplyNaivePfS_S_ --------------------------
	.section	.nv.info._Z19matrixMultiplyNaivePfS_S_,"",@"SHT_CUDA_INFO"
	.sectionflags	@""
	.align	4


	//----- nvinfo : EIATTR_CUDA_API_VERSION
	.align		4
        /*0000*/ 	.byte	0x04, 0x37
        /*0002*/ 	.short	(.L_27 - .L_26)
.L_26:
        /*0004*/ 	.word	0x00000082


	//----- nvinfo : EIATTR_KPARAM_INFO
	.align		4
.L_27:
        /*0008*/ 	.byte	0x04, 0x17
        /*000a*/ 	.short	(.L_29 - .L_28)
.L_28:
        /*000c*/ 	.word	0x00000000
        /*0010*/ 	.short	0x0002
        /*0012*/ 	.short	0x0010
        /*0014*/ 	.byte	0x00, 0xf5, 0x21, 0x00


	//----- nvinfo : EIATTR_KPARAM_INFO
	.align		4
.L_29:
        /*0018*/ 	.byte	0x04, 0x17
        /*001a*/ 	.short	(.L_31 - .L_30)
.L_30:
        /*001c*/ 	.word	0x00000000
        /*0020*/ 	.short	0x0001
        /*0022*/ 	.short	0x0008
        /*0024*/ 	.byte	0x00, 0xf5, 0x21, 0x00


	//----- nvinfo : EIATTR_KPARAM_INFO
	.align		4
.L_31:
        /*0028*/ 	.byte	0x04, 0x17
        /*002a*/ 	.short	(.L_33 - .L_32)
.L_32:
        /*002c*/ 	.word	0x00000000
        /*0030*/ 	.short	0x0000
        /*0032*/ 	.short	0x0000
        /*0034*/ 	.byte	0x00, 0xf5, 0x21, 0x00


	//----- nvinfo : EIATTR_SPARSE_MMA_MASK
	.align		4
.L_33:
        /*0038*/ 	.byte	0x03, 0x50
        /*003a*/ 	.short	0x0000


	//----- nvinfo : EIATTR_MAXREG_COUNT
	.align		4
        /*003c*/ 	.byte	0x03, 0x1b
        /*003e*/ 	.short	0x00ff


	//----- nvinfo : EIATTR_MERCURY_ISA_VERSION
	.align		4
        /*0040*/ 	.byte	0x03, 0x5f
        /*0042*/ 	.short	0x0101


	//----- nvinfo : EIATTR_VRC_CTA_INIT_COUNT
	.align		4
        /*0044*/ 	.byte	0x02, 0x4a
	.zero		1
	.zero		1


	//----- nvinfo : EIATTR_EXIT_INSTR_OFFSETS
	.align		4
        /*0048*/ 	.byte	0x04, 0x1c
        /*004a*/ 	.short	(.L_35 - .L_34)


	//   ....[0]....
.L_34:
        /*004c*/ 	.word	0x000000b0


	//   ....[1]....
        /*0050*/ 	.word	0x00000550


	//----- nvinfo : EIATTR_CBANK_PARAM_SIZE
	.align		4
.L_35:
        /*0054*/ 	.byte	0x03, 0x19
        /*0056*/ 	.short	0x0018


	//----- nvinfo : EIATTR_PARAM_CBANK
	.align		4
        /*0058*/ 	.byte	0x04, 0x0a
        /*005a*/ 	.short	(.L_37 - .L_36)
	.align		4
.L_36:
        /*005c*/ 	.word	index@(.nv.constant0._Z19matrixMultiplyNaivePfS_S_)
        /*0060*/ 	.short	0x0380
        /*0062*/ 	.short	0x0018


	//----- nvinfo : EIATTR_SW_WAR
	.align		4
.L_37:
        /*0064*/ 	.byte	0x04, 0x36
        /*0066*/ 	.short	(.L_39 - .L_38)
.L_38:
        /*0068*/ 	.word	0x00000008
.L_39:


//--------------------- .nv.callgraph             --------------------------
	.section	.nv.callgraph,"",@"SHT_CUDA_CALLGRAPH"
	.align	4
	.sectionentsize	8
	.align		4
        /*0000*/ 	.word	0x00000000
	.align		4
        /*0004*/ 	.word	0xffffffff
	.align		4
        /*0008*/ 	.word	0x00000000
	.align		4
        /*000c*/ 	.word	0xfffffffe
	.align		4
        /*0010*/ 	.word	0x00000000
	.align		4
        /*0014*/ 	.word	0xfffffffd
	.align		4
        /*0018*/ 	.word	0x00000000
	.align		4
        /*001c*/ 	.word	0xfffffffc


//--------------------- .text._Z19matrixMultiplyTiledPfS_S_ --------------------------
	.section	.text._Z19matrixMultiplyTiledPfS_S_,"ax",@progbits
	.align	128
        .global         _Z19matrixMultiplyTiledPfS_S_
        .type           _Z19matrixMultiplyTiledPfS_S_,@function
        .size           _Z19matrixMultiplyTiledPfS_S_,(.L_x_4 - _Z19matrixMultiplyTiledPfS_S_)
        .other          _Z19matrixMultiplyTiledPfS_S_,@"STO_CUDA_ENTRY STV_DEFAULT"
_Z19matrixMultiplyTiledPfS_S_:
.text._Z19matrixMultiplyTiledPfS_S_:
[----:B------:R-:W-:Y:S01]  /*0000*/  LDC R1, c[0x0][0x37c] ;  /* 0x0000df00ff017b82 */ /* 0x000fe20000000800 */
[----:B------:R-:W0:Y:S07]  /*0010*/  S2R R9, SR_TID.Y ;  /* 0x0000000000097919 */ /* 0x000e2e0000002200 */
[----:B------:R-:W0:Y:S01]  /*0020*/  S2UR UR12, SR_CTAID.Y ;  /* 0x00000000000c79c3 */ /* 0x000e220000002600 */
[----:B------:R-:W-:Y:S01]  /*0030*/  UMOV UR4, 0x400 ;  /* 0x0000040000047882 */ /* 0x000fe20000000000 */
[----:B------:R-:W-:Y:S01]  /*0040*/  HFMA2 R11, -RZ, RZ, 0, 0 ;  /* 0x00000000ff0b7431 */ /* 0x000fe200000001ff */
[----:B------:R-:W1:Y:S01]  /*0050*/  S2R R5, SR_TID.X ;  /* 0x0000000000057919 */ /* 0x000e620000002100 */
[----:B------:R-:W-:Y:S01]  /*0060*/  UIADD3 UR6, UPT, UPT, UR4, 0x400, URZ ;  /* 0x0000040004067890 */ /* 0x000fe2000fffe0ff */
[----:B------:R-:W2:Y:S03]  /*0070*/  LDCU.64 UR10, c[0x0][0x358] ;  /* 0x00006b00ff0a77ac */ /* 0x000ea60008000a00 */
[----:B------:R-:W0:Y:S01]  /*0080*/  LDC R0, c[0x0][0x364] ;  /* 0x0000d900ff007b82 */ /* 0x000e220000000800 */
[----:B------:R-:W3:Y:S07]  /*0090*/  LDCU UR9, c[0x0][0x360] ;  /* 0x00006c00ff0977ac */ /* 0x000eee0008000800 */
[----:B------:R-:W4:Y:S08]  /*00a0*/  S2UR UR7, SR_CgaCtaId ;  /* 0x00000000000779c3 */ /* 0x000f300000008800 */
[----:B------:R-:W3:Y:S08]  /*00b0*/  S2UR UR8, SR_CTAID.X ;  /* 0x00000000000879c3 */ /* 0x000ef00000002500 */
[----:B------:R-:W2:Y:S01]  /*00c0*/  LDC.64 R18, c[0x0][0x380] ;  /* 0x0000e000ff127b82 */ /* 0x000ea20000000a00 */
[----:B0-----:R-:W-:-:S05]  /*00d0*/  IMAD R0, R0, UR12, R9 ;  /* 0x0000000c00007c24 */ /* 0x001fca000f8e0209 */
[----:B------:R-:W-:Y:S02]  /*00e0*/  SHF.L.U32 R0, R0, 0xa, RZ ;  /* 0x0000000a00007819 */ /* 0x000fe400000006ff */
[----:B------:R-:W0:Y:S01]  /*00f0*/  LDC.64 R16, c[0x0][0x388] ;  /* 0x0000e200ff107b82 */ /* 0x000e220000000a00 */
[----:B----4-:R-:W-:Y:S01]  /*0100*/  ULEA UR5, UR7, UR4, 0x18 ;  /* 0x0000000407057291 */ /* 0x010fe2000f8ec0ff */
[----:B-1----:R-:W-:Y:S01]  /*0110*/  LOP3.LUT R7, R0, R5, RZ, 0xfc, !PT ;  /* 0x0000000500077212 */ /* 0x002fe200078efcff */
[----:B------:R-:W-:-:S04]  /*0120*/  ULEA UR6, UR7, UR6, 0x18 ;  /* 0x0000000607067291 */ /* 0x000fc8000f8ec0ff */
[----:B------:R-:W-:Y:S01]  /*0130*/  LEA R6, R9, UR5, 0x6 ;  /* 0x0000000509067c11 */ /* 0x000fe2000f8e30ff */
[----:B---3--:R-:W-:Y:S01]  /*0140*/  UIMAD UR4, UR8, UR9, URZ ;  /* 0x00000009080472a4 */ /* 0x008fe2000f8e02ff */
[----:B------:R-:W-:Y:S01]  /*0150*/  LEA R2, R5, UR6, 0x2 ;  /* 0x0000000605027c11 */ /* 0x000fe2000f8e10ff */
[----:B------:R-:W-:-:S03]  /*0160*/  UMOV UR5, 0x10 ;  /* 0x0000001000057882 */ /* 0x000fc60000000000 */
[----:B------:R-:W-:Y:S02]  /*0170*/  LEA R4, R9, R2, 0x6 ;  /* 0x0000000209047211 */ /* 0x000fe400078e30ff */
[C---:B------:R-:W-:Y:S02]  /*0180*/  IADD3 R3, PT, PT, R5.reuse, UR4, RZ ;  /* 0x0000000405037c10 */ /* 0x040fe4000fffe0ff */
[----:B------:R-:W-:Y:S02]  /*0190*/  LEA R5, R5, R6, 0x2 ;  /* 0x0000000605057211 */ /* 0x000fe400078e10ff */
[----:B------:R-:W-:Y:S02]  /*01a0*/  LEA R0, R9, R3, 0xa ;  /* 0x0000000309007211 */ /* 0x000fe400078e50ff */
[----:B--2---:R-:W-:-:S07]  /*01b0*/  MOV R3, R7 ;  /* 0x0000000700037202 */ /* 0x004fce0000000f00 */
.L_x_0:
[----:B------:R-:W-:-:S04]  /*01c0*/  IMAD.WIDE.U32 R8, R3, 0x4, R18 ;  /* 0x0000000403087825 */ /* 0x000fc800078e0012 */
[C---:B0-----:R-:W-:Y:S02]  /*01d0*/  IMAD.WIDE.U32 R12, R0.reuse, 0x4, R16 ;  /* 0x00000004000c7825 */ /* 0x041fe400078e0010 */
[----:B------:R-:W2:Y:S04]  /*01e0*/  LDG.E R8, desc[UR10][R8.64] ;  /* 0x0000000a08087981 */ /* 0x000ea8000c1e1900 */
[----:B------:R-:W3:Y:S01]  /*01f0*/  LDG.E R10, desc[UR10][R12.64] ;  /* 0x0000000a0c0a7981 */ /* 0x000ee2000c1e1900 */
[----:B------:R-:W-:Y:S02]  /*0200*/  IADD3 R23, PT, PT, R3, 0x10, RZ ;  /* 0x0000001003177810 */ /* 0x000fe40007ffe0ff */
[----:B------:R-:W-:-:S03]  /*0210*/  IADD3 R25, PT, PT, R0, 0x4000, RZ ;  /* 0x0000400000197810 */ /* 0x000fc60007ffe0ff */
[----:B------:R-:W-:-:S04]  /*0220*/  IMAD.WIDE.U32 R22, R23, 0x4, R18 ;  /* 0x0000000417167825 */ /* 0x000fc800078e0012 */
[----:B------:R-:W-:Y:S01]  /*0230*/  IMAD.WIDE.U32 R24, R25, 0x4, R16 ;  /* 0x0000000419187825 */ /* 0x000fe200078e0010 */
[----:B--2---:R-:W-:Y:S04]  /*0240*/  STS [R5], R8 ;  /* 0x0000000805007388 */ /* 0x004fe80000000800 */
[----:B---3--:R-:W-:Y:S01]  /*0250*/  STS [R4], R10 ;  /* 0x0000000a04007388 */ /* 0x008fe20000000800 */
[----:B------:R-:W-:Y:S06]  /*0260*/  BAR.SYNC.DEFER_BLOCKING 0x0 ;  /* 0x0000000000007b1d */ /* 0x000fec0000010000 */
[----:B------:R0:W2:Y:S04]  /*0270*/  LDG.E R20, desc[UR10][R22.64] ;  /* 0x0000000a16147981 */ /* 0x0000a8000c1e1900 */
[----:B------:R1:W3:Y:S01]  /*0280*/  LDG.E R21, desc[UR10][R24.64] ;  /* 0x0000000a18157981 */ /* 0x0002e2000c1e1900 */
[----:B------:R-:W-:Y:S01]  /*0290*/  UIADD3 UR5, UPT, UPT, UR5, 0x20, URZ ;  /* 0x0000002005057890 */ /* 0x000fe2000fffe0ff */
[----:B------:R-:W-:-:S02]  /*02a0*/  IADD3 R3, PT, PT, R3, 0x20, RZ ;  /* 0x0000002003037810 */ /* 0x000fc40007ffe0ff */
[----:B------:R-:W-:Y:S01]  /*02b0*/  LDS R9, [R2] ;  /* 0x0000000002097984 */ /* 0x000fe20000000800 */
[----:B------:R-:W-:Y:S01]  /*02c0*/  UISETP.NE.AND UP0, UPT, UR5, 0x410, UPT ;  /* 0x000004100500788c */ /* 0x000fe2000bf05270 */
[----:B------:R-:W-:Y:S02]  /*02d0*/  IADD3 R0, PT, PT, R0, 0x8000, RZ ;  /* 0x0000800000007810 */ /* 0x000fe40007ffe0ff */
[----:B------:R-:W4:Y:S04]  /*02e0*/  LDS.128 R12, [R6] ;  /* 0x00000000060c7984 */ /* 0x000f280000000c00 */
[----:B------:R-:W5:Y:S04]  /*02f0*/  LDS R28, [R2+0x40] ;  /* 0x00004000021c7984 */ /* 0x000f680000000800 */
[----:B------:R-:W5:Y:S04]  /*0300*/  LDS R27, [R2+0x80] ;  /* 0x00008000021b7984 */ /* 0x000f680000000800 */
[----:B------:R-:W5:Y:S04]  /*0310*/  LDS R26, [R2+0xc0] ;  /* 0x0000c000021a7984 */ /* 0x000f680000000800 */
[----:B------:R-:W-:Y:S04]  /*0320*/  LDS R29, [R2+0x100] ;  /* 0x00010000021d7984 */ /* 0x000fe80000000800 */
[----:B0-----:R-:W-:Y:S04]  /*0330*/  LDS R22, [R2+0x140] ;  /* 0x0001400002167984 */ /* 0x001fe80000000800 */
[----:B-1----:R-:W-:Y:S04]  /*0340*/  LDS R25, [R2+0x180] ;  /* 0x0001800002197984 */ /* 0x002fe80000000800 */
[----:B------:R-:W-:Y:S04]  /*0350*/  LDS R24, [R2+0x1c0] ;  /* 0x0001c00002187984 */ /* 0x000fe80000000800 */
[----:B------:R-:W-:Y:S01]  /*0360*/  LDS R23, [R2+0x280] ;  /* 0x0002800002177984 */ /* 0x000fe20000000800 */
[----:B----4-:R-:W-:-:S03]  /*0370*/  FFMA R12, R12, R9, R11 ;  /* 0x000000090c0c7223 */ /* 0x010fc6000000000b */
[----:B------:R-:W0:Y:S01]  /*0380*/  LDS.128 R8, [R6+0x10] ;  /* 0x0000100006087984 */ /* 0x000e220000000c00 */
[----:B-----5:R-:W-:-:S03]  /*0390*/  FFMA R12, R28, R13, R12 ;  /* 0x0000000d1c0c7223 */ /* 0x020fc6000000000c */
[----:B------:R-:W-:Y:S01]  /*03a0*/  LDS R28, [R2+0x3c0] ;  /* 0x0003c000021c7984 */ /* 0x000fe20000000800 */
[----:B------:R-:W-:-:S04]  /*03b0*/  FFMA R27, R27, R14, R12 ;  /* 0x0000000e1b1b7223 */ /* 0x000fc8000000000c */
[----:B------:R-:W-:Y:S02]  /*03c0*/  FFMA R15, R26, R15, R27 ;  /* 0x0000000f1a0f7223 */ /* 0x000fe4000000001b */
[----:B------:R-:W-:Y:S02]  /*03d0*/  LDS R27, [R2+0x200] ;  /* 0x00020000021b7984 */ /* 0x000fe40000000800 */
[----:B0-----:R-:W-:Y:S02]  /*03e0*/  FFMA R29, R8, R29, R15 ;  /* 0x0000001d081d7223 */ /* 0x001fe4000000000f */
[----:B------:R-:W0:Y:S02]  /*03f0*/  LDS.128 R12, [R6+0x20] ;  /* 0x00002000060c7984 */ /* 0x000e240000000c00 */
[----:B------:R-:W-:Y:S02]  /*0400*/  FFMA R8, R22, R9, R29 ;  /* 0x0000000916087223 */ /* 0x000fe4000000001d */
[----:B------:R-:W1:Y:S02]  /*0410*/  LDS R22, [R2+0x240] ;  /* 0x0002400002167984 */ /* 0x000e640000000800 */
[----:B------:R-:W-:-:S04]  /*0420*/  FFMA R25, R25, R10, R8 ;  /* 0x0000000a19197223 */ /* 0x000fc80000000008 */
[----:B------:R-:W-:Y:S02]  /*0430*/  FFMA R11, R24, R11, R25 ;  /* 0x0000000b180b7223 */ /* 0x000fe40000000019 */
[----:B------:R-:W4:Y:S02]  /*0440*/  LDS R24, [R2+0x2c0] ;  /* 0x0002c00002187984 */ /* 0x000f240000000800 */
[----:B0-----:R-:W-:Y:S02]  /*0450*/  FFMA R25, R12, R27, R11 ;  /* 0x0000001b0c197223 */ /* 0x001fe4000000000b */
[----:B------:R-:W-:Y:S02]  /*0460*/  LDS R27, [R2+0x300] ;  /* 0x00030000021b7984 */ /* 0x000fe40000000800 */
[----:B-1----:R-:W-:Y:S02]  /*0470*/  FFMA R12, R22, R13, R25 ;  /* 0x0000000d160c7223 */ /* 0x002fe40000000019 */
[----:B------:R-:W0:Y:S02]  /*0480*/  LDS.128 R8, [R6+0x30] ;  /* 0x0000300006087984 */ /* 0x000e240000000c00 */
[----:B------:R-:W-:-:S02]  /*0490*/  FFMA R13, R23, R14, R12 ;  /* 0x0000000e170d7223 */ /* 0x000fc4000000000c */
[----:B------:R-:W1:Y:S02]  /*04a0*/  LDS R22, [R2+0x340] ;  /* 0x0003400002167984 */ /* 0x000e640000000800 */
[----:B----4-:R-:W-:Y:S02]  /*04b0*/  FFMA R29, R24, R15, R13 ;  /* 0x0000000f181d7223 */ /* 0x010fe4000000000d */
[----:B------:R-:W4:Y:S02]  /*04c0*/  LDS R25, [R2+0x380] ;  /* 0x0003800002197984 */ /* 0x000f240000000800 */
[----:B0-----:R-:W-:-:S04]  /*04d0*/  FFMA R29, R8, R27, R29 ;  /* 0x0000001b081d7223 */ /* 0x001fc8000000001d */
[----:B-1----:R-:W-:-:S04]  /*04e0*/  FFMA R22, R22, R9, R29 ;  /* 0x0000000916167223 */ /* 0x002fc8000000001d */
[----:B----4-:R-:W-:-:S04]  /*04f0*/  FFMA R25, R25, R10, R22 ;  /* 0x0000000a19197223 */ /* 0x010fc80000000016 */
[----:B------:R-:W-:Y:S01]  /*0500*/  FFMA R25, R28, R11, R25 ;  /* 0x0000000b1c197223 */ /* 0x000fe20000000019 */
[----:B--2---:R-:W-:Y:S04]  /*0510*/  STS [R5], R20 ;  /* 0x0000001405007388 */ /* 0x004fe80000000800 */
[----:B---3--:R-:W-:Y:S01]  /*0520*/  STS [R4], R21 ;  /* 0x0000001504007388 */ /* 0x008fe20000000800 */
[----:B------:R-:W-:Y:S06]  /*0530*/  BAR.SYNC.DEFER_BLOCKING 0x0 ;  /* 0x0000000000007b1d */ /* 0x000fec0000010000 */
[----:B------:R-:W-:Y:S04]  /*0540*/  LDS R23, [R2] ;  /* 0x0000000002177984 */ /* 0x000fe80000000800 */
[----:B------:R-:W0:Y:S04]  /*0550*/  LDS.128 R12, [R6] ;  /* 0x00000000060c7984 */ /* 0x000e280000000c00 */
[----:B------:R-:W1:Y:S04]  /*0560*/  LDS R24, [R2+0x40] ;  /* 0x0000400002187984 */ /* 0x000e680000000800 */
[----:B------:R-:W2:Y:S04]  /*0570*/  LDS R27, [R2+0x80] ;  /* 0x00008000021b7984 */ /* 0x000ea80000000800 */
[----:B------:R-:W3:Y:S04]  /*0580*/  LDS R26, [R2+0xc0] ;  /* 0x0000c000021a7984 */ /* 0x000ee80000000800 */
[----:B------:R-:W-:Y:S04]  /*0590*/  LDS R21, [R2+0x100] ;  /* 0x0001000002157984 */ /* 0x000fe80000000800 */
[----:B------:R-:W4:Y:S04]  /*05a0*/  LDS.128 R8, [R6+0x10] ;  /* 0x0000100006087984 */ /* 0x000f280000000c00 */
[----:B------:R-:W5:Y:S04]  /*05b0*/  LDS R20, [R2+0x140] ;  /* 0x0001400002147984 */ /* 0x000f680000000800 */
[----:B------:R-:W-:Y:S01]  /*05c0*/  LDS R22, [R2+0x1c0] ;  /* 0x0001c00002167984 */ /* 0x000fe20000000800 */
[----:B0-----:R-:W-:-:S03]  /*05d0*/  FFMA R25, R12, R23, R25 ;  /* 0x000000170c197223 */ /* 0x001fc60000000019 */
[----:B------:R-:W0:Y:S01]  /*05e0*/  LDS R23, [R2+0x180] ;  /* 0x0001800002177984 */ /* 0x000e220000000800 */
[----:B-1----:R-:W-:-:S03]  /*05f0*/  FFMA R24, R24, R13, R25 ;  /* 0x0000000d18187223 */ /* 0x002fc60000000019 */
[----:B------:R-:W-:Y:S01]  /*0600*/  LDS R25, [R2+0x200] ;  /* 0x0002000002197984 */ /* 0x000fe20000000800 */
[----:B--2---:R-:W-:-:S03]  /*0610*/  FFMA R27, R27, R14, R24 ;  /* 0x0000000e1b1b7223 */ /* 0x004fc60000000018 */
[----:B------:R-:W-:Y:S01]  /*0620*/  LDS R24, [R2+0x240] ;  /* 0x0002400002187984 */ /* 0x000fe20000000800 */
[----:B---3--:R-:W-:-:S03]  /*0630*/  FFMA R27, R26, R15, R27 ;  /* 0x0000000f1a1b7223 */ /* 0x008fc6000000001b */
[----:B------:R-:W1:Y:S01]  /*0640*/  LDS.128 R12, [R6+0x20] ;  /* 0x00002000060c7984 */ /* 0x000e620000000c00 */
[----:B----4-:R-:W-:-:S04]  /*0650*/  FFMA R21, R8, R21, R27 ;  /* 0x0000001508157223 */ /* 0x010fc8000000001b */
[----:B-----5:R-:W-:Y:S02]  /*0660*/  FFMA R20, R20, R9, R21 ;  /* 0x0000000914147223 */ /* 0x020fe40000000015 */
[----:B------:R-:W2:Y:S02]  /*0670*/  LDS R21, [R2+0x280] ;  /* 0x0002800002157984 */ /* 0x000ea40000000800 */
[----:B0-----:R-:W-:Y:S02]  /*0680*/  FFMA R23, R23, R10, R20 ;  /* 0x0000000a17177223 */ /* 0x001fe40000000014 */
[----:B------:R-:W0:Y:S02]  /*0690*/  LDS R20, [R2+0x2c0] ;  /* 0x0002c00002147984 */ /* 0x000e240000000800 */
[----:B------:R-:W-:Y:S02]  /*06a0*/  FFMA R27, R22, R11, R23 ;  /* 0x0000000b161b7223 */ /* 0x000fe40000000017 */
[----:B------:R-:W-:Y:S04]  /*06b0*/  LDS R23, [R2+0x300] ;  /* 0x0003000002177984 */ /* 0x000fe80000000800 */
[----:B------:R-:W3:Y:S01]  /*06c0*/  LDS.128 R8, [R6+0x30] ;  /* 0x0000300006087984 */ /* 0x000ee20000000c00 */
[----:B-1----:R-:W-:-:S03]  /*06d0*/  FFMA R27, R12, R25, R27 ;  /* 0x000000190c1b7223 */ /* 0x002fc6000000001b */
[----:B------:R-:W1:Y:S01]  /*06e0*/  LDS R22, [R2+0x340] ;  /* 0x0003400002167984 */ /* 0x000e620000000800 */
[----:B------:R-:W-:-:S03]  /*06f0*/  FFMA R24, R24, R13, R27 ;  /* 0x0000000d18187223 */ /* 0x000fc6000000001b */
[----:B------:R-:W4:Y:S04]  /*0700*/  LDS R25, [R2+0x380] ;  /* 0x0003800002197984 */ /* 0x000f280000000800 */
[----:B------:R-:W5:Y:S01]  /*0710*/  LDS R12, [R2+0x3c0] ;  /* 0x0003c000020c7984 */ /* 0x000f620000000800 */
[----:B--2---:R-:W-:-:S04]  /*0720*/  FFMA R21, R21, R14, R24 ;  /* 0x0000000e15157223 */ /* 0x004fc80000000018 */
[----:B0-----:R-:W-:-:S04]  /*0730*/  FFMA R15, R20, R15, R21 ;  /* 0x0000000f140f7223 */ /* 0x001fc80000000015 */
[----:B---3--:R-:W-:-:S04]  /*0740*/  FFMA R15, R8, R23, R15 ;  /* 0x00000017080f7223 */ /* 0x008fc8000000000f */
[----:B-1----:R-:W-:-:S04]  /*0750*/  FFMA R22, R22, R9, R15 ;  /* 0x0000000916167223 */ /* 0x002fc8000000000f */
[----:B----4-:R-:W-:-:S04]  /*0760*/  FFMA R25, R25, R10, R22 ;  /* 0x0000000a19197223 */ /* 0x010fc80000000016 */
[----:B-----5:R-:W-:Y:S01]  /*0770*/  FFMA R11, R12, R11, R25 ;  /* 0x0000000b0c0b7223 */ /* 0x020fe20000000019 */
[----:B------:R-:W-:Y:S06]  /*0780*/  BRA.U UP0, `(.L_x_0) ;  /* 0xfffffff9008c7547 */ /* 0x000fec000b83ffff */
[----:B------:R-:W0:Y:S01]  /*0790*/  LDC.64 R2, c[0x0][0x390] ;  /* 0x0000e400ff027b82 */ /* 0x000e220000000a00 */
[----:B------:R-:W-:-:S05]  /*07a0*/  IADD3 R7, PT, PT, R7, UR4, RZ ;  /* 0x0000000407077c10 */ /* 0x000fca000fffe0ff */
[----:B0-----:R-:W-:-:S05]  /*07b0*/  IMAD.WIDE R2, R7, 0x4, R2 ;  /* 0x0000000407027825 */ /* 0x001fca00078e0202 */
[----:B------:R-:W-:Y:S01]  /*07c0*/  STG.E desc[UR10][R2.64], R11 ;  /* 0x0000000b02007986 */ /* 0x000fe2000c10190a */
[----:B------:R-:W-:Y:S05]  /*07d0*/  EXIT ;  /* 0x000000000000794d */ /* 0x000fea0003800000 */
.L_x_1:
[----:B------:R-:W-:-:S00]  /*07e0*/  BRA `(.L_x_1) ;  /* 0xfffffffc00fc7947 */ /* 0x000fc0000383ffff */
[----:B------:R-:W-:-:S00]  /*07f0*/  NOP ;  /* 0x0000000000007918 */ /* 0x000fc00000000000 */
        /* <DEDUP_REMOVED lines=8> */
.L_x_4:


//--------------------- .text._Z19matrixMultiplyNaivePfS_S_ --------------------------
	.section	.text._Z19matrixMultiplyNaivePfS_S_,"ax",@progbits
	.align	128
        .global         _Z19matrixMultiplyNaivePfS_S_
        .type           _Z19matrixMultiplyNaivePfS_S_,@function
        .size           _Z19matrixMultiplyNaivePfS_S_,(.L_x_5 - _Z19matrixMultiplyNaivePfS_S_)
        .other          _Z19matrixMultiplyNaivePfS_S_,@"STO_CUDA_ENTRY STV_DEFAULT"
_Z19matrixMultiplyNaivePfS_S_:
.text._Z19matrixMultiplyNaivePfS_S_:
[----:B------:R-:W-:Y:S01]  /*0000*/  LDC R1, c[0x0][0x37c] ;  /* 0x0000df00ff017b82 */ /* 0x000fe20000000800 */
[----:B------:R-:W0:Y:S07]  /*0010*/  S2R R3, SR_TID.X ;  /* 0x0000000000037919 */ /* 0x000e2e0000002100 */
[----:B------:R-:W1:Y:S01]  /*0020*/  LDC R7, c[0x0][0x364] ;  /* 0x0000d900ff077b82 */ /* 0x000e620000000800 */
[----:B------:R-:W1:Y:S07]  /*0030*/  S2R R2, SR_TID.Y ;  /* 0x0000000000027919 */ /* 0x000e6e0000002200 */
[----:B------:R-:W0:Y:S08]  /*0040*/  S2UR UR5, SR_CTAID.X ;  /* 0x00000000000579c3 */ /* 0x000e300000002500 */
[----:B------:R-:W0:Y:S08]  /*0050*/  LDC R0, c[0x0][0x360] ;  /* 0x0000d800ff007b82 */ /* 0x000e300000000800 */
[----:B------:R-:W1:Y:S01]  /*0060*/  S2UR UR4, SR_CTAID.Y ;  /* 0x00000000000479c3 */ /* 0x000e620000002600 */
[----:B0-----:R-:W-:-:S05]  /*0070*/  IMAD R0, R0, UR5, R3 ;  /* 0x0000000500007c24 */ /* 0x001fca000f8e0203 */
[----:B------:R-:W-:Y:S01]  /*0080*/  ISETP.GT.AND P0, PT, R0, 0x3ff, PT ;  /* 0x000003ff0000780c */ /* 0x000fe20003f04270 */
[----:B-1----:R-:W-:-:S05]  /*0090*/  IMAD R7, R7, UR4, R2 ;  /* 0x0000000407077c24 */ /* 0x002fca000f8e0202 */
[----:B------:R-:W-:-:S13]  /*00a0*/  ISETP.GT.U32.OR P0, PT, R7, 0x3ff, P0 ;  /* 0x000003ff0700780c */ /* 0x000fda0000704470 */
[----:B------:R-:W-:Y:S05]  /*00b0*/  @P0 EXIT ;  /* 0x000000000000094d */ /* 0x000fea0003800000 */
[----:B------:R-:W0:Y:S01]  /*00c0*/  LDC.64 R2, c[0x0][0x380] ;  /* 0x0000e000ff027b82 */ /* 0x000e220000000a00 */
[----:B------:R-:W1:Y:S01]  /*00d0*/  LDCU.64 UR6, c[0x0][0x388] ;  /* 0x00007100ff0677ac */ /* 0x000e620008000a00 */
[----:B------:R-:W-:Y:S01]  /*00e0*/  SHF.L.U32 R7, R7, 0xa, RZ ;  /* 0x0000000a07077819 */ /* 0x000fe200000006ff */
[----:B------:R-:W-:Y:S01]  /*00f0*/  HFMA2 R14, -RZ, RZ, 0, 0 ;  /* 0x00000000ff0e7431 */ /* 0x000fe200000001ff */
[----:B------:R-:W-:Y:S01]  /*0100*/  MOV R6, R0 ;  /* 0x0000000000067202 */ /* 0x000fe20000000f00 */
[----:B------:R-:W2:Y:S01]  /*0110*/  LDCU.64 UR8, c[0x0][0x358] ;  /* 0x00006b00ff0877ac */ /* 0x000ea20008000a00 */
[----:B------:R-:W-:Y:S01]  /*0120*/  UMOV UR4, URZ ;  /* 0x000000ff00047c82 */ /* 0x000fe20008000000 */
[----:B-1----:R-:W-:-:S04]  /*0130*/  UIADD3 UR5, UP0, UPT, UR6, 0x8000, URZ ;  /* 0x0000800006057890 */ /* 0x002fc8000ff1e0ff */
[----:B------:R-:W-:Y:S01]  /*0140*/  UIADD3.X UR6, UPT, UPT, URZ, UR7, URZ, UP0, !UPT ;  /* 0x00000007ff067290 */ /* 0x000fe200087fe4ff */
[----:B0-----:R-:W-:-:S03]  /*0150*/  IMAD.WIDE.U32 R2, R7, 0x4, R2 ;  /* 0x0000000407027825 */ /* 0x001fc600078e0002 */
[----:B------:R-:W-:-:S04]  /*0160*/  IADD3 R4, P0, PT, R2, 0x20, RZ ;  /* 0x0000002002047810 */ /* 0x000fc80007f1e0ff */
[----:B--2---:R-:W-:-:S09]  /*0170*/  IADD3.X R5, PT, PT, RZ, R3, RZ, P0, !PT ;  /* 0x00000003ff057210 */ /* 0x004fd200007fe4ff */
.L_x_2:
[----:B------:R-:W-:Y:S01]  /*0180*/  MOV R2, UR5 ;  /* 0x0000000500027c02 */ /* 0x000fe20008000f00 */
[----:B------:R-:W2:Y:S01]  /*0190*/  LDG.E R15, desc[UR8][R4.64+-0x20] ;  /* 0xffffe008040f7981 */ /* 0x000ea2000c1e1900 */
[----:B------:R-:W-:-:S03]  /*01a0*/  MOV R3, UR6 ;  /* 0x0000000600037c02 */ /* 0x000fc60008000f00 */
[----:B------:R-:W3:Y:S01]  /*01b0*/  LDG.E R24, desc[UR8][R4.64+-0x1c] ;  /* 0xffffe40804187981 */ /* 0x000ee2000c1e1900 */
[----:B------:R-:W-:-:S03]  /*01c0*/  IMAD.WIDE R2, R6, 0x4, R2 ;  /* 0x0000000406027825 */ /* 0x000fc600078e0202 */
[----:B------:R-:W4:Y:S04]  /*01d0*/  LDG.E R19, desc[UR8][R4.64+-0x18] ;  /* 0xffffe80804137981 */ /* 0x000f28000c1e1900 */
[----:B------:R-:W2:Y:S04]  /*01e0*/  LDG.E R16, desc[UR8][R2.64+-0x8000] ;  /* 0xff80000802107981 */ /* 0x000ea8000c1e1900 */
[----:B------:R-:W3:Y:S04]  /*01f0*/  LDG.E R25, desc[UR8][R2.64+-0x7000] ;  /* 0xff90000802197981 */ /* 0x000ee8000c1e1900 */
[----:B------:R-:W4:Y:S04]  /*0200*/  LDG.E R18, desc[UR8][R2.64+-0x6000] ;  /* 0xffa0000802127981 */ /* 0x000f28000c1e1900 */
[----:B------:R-:W5:Y:S04]  /*0210*/  LDG.E R20, desc[UR8][R4.64+-0x14] ;  /* 0xffffec0804147981 */ /* 0x000f68000c1e1900 */
        /* <DEDUP_REMOVED lines=11> */
[----:B------:R-:W5:Y:S01]  /*02d0*/  LDG.E R26, desc[UR8][R4.64+0x1c] ;  /* 0x00001c08041a7981 */ /* 0x000f62000c1e1900 */
[----:B--2---:R-:W-:-:S03]  /*02e0*/  FFMA R15, R15, R16, R14 ;  /* 0x000000100f0f7223 */ /* 0x004fc6000000000e */
[----:B------:R-:W2:Y:S01]  /*02f0*/  LDG.E R16, desc[UR8][R4.64] ;  /* 0x0000000804107981 */ /* 0x000ea2000c1e1900 */
[----:B---3--:R-:W-:-:S03]  /*0300*/  FFMA R24, R24, R25, R15 ;  /* 0x0000001918187223 */ /* 0x008fc6000000000f */
[----:B------:R-:W3:Y:S01]  /*0310*/  LDG.E R14, desc[UR8][R4.64+0x4] ;  /* 0x00000408040e7981 */ /* 0x000ee2000c1e1900 */
[----:B----4-:R-:W-:-:S03]  /*0320*/  FFMA R25, R19, R18, R24 ;  /* 0x0000001213197223 */ /* 0x010fc60000000018 */
[----:B------:R-:W3:Y:S04]  /*0330*/  LDG.E R15, desc[UR8][R2.64+0x1000] ;  /* 0x00100008020f7981 */ /* 0x000ee8000c1e1900 */
[----:B------:R-:W4:Y:S01]  /*0340*/  LDG.E R18, desc[UR8][R4.64+0x8] ;  /* 0x0000080804127981 */ /* 0x000f22000c1e1900 */
[----:B-----5:R-:W-:-:S03]  /*0350*/  FFMA R25, R20, R21, R25 ;  /* 0x0000001514197223 */ /* 0x020fc60000000019 */
[----:B------:R-:W4:Y:S04]  /*0360*/  LDG.E R19, desc[UR8][R2.64+0x2000] ;  /* 0x0020000802137981 */ /* 0x000f28000c1e1900 */
[----:B------:R-:W5:Y:S01]  /*0370*/  LDG.E R20, desc[UR8][R4.64+0xc] ;  /* 0x00000c0804147981 */ /* 0x000f62000c1e1900 */
[----:B------:R-:W-:-:S03]  /*0380*/  FFMA R25, R22, R23, R25 ;  /* 0x0000001716197223 */ /* 0x000fc60000000019 */
[----:B------:R-:W5:Y:S04]  /*0390*/  LDG.E R21, desc[UR8][R2.64+0x3000] ;  /* 0x0030000802157981 */ /* 0x000f68000c1e1900 */
[----:B------:R-:W5:Y:S04]  /*03a0*/  LDG.E R22, desc[UR8][R4.64+0x10] ;  /* 0x0000100804167981 */ /* 0x000f68000c1e1900 */
[----:B------:R-:W5:Y:S01]  /*03b0*/  LDG.E R23, desc[UR8][R2.64+0x4000] ;  /* 0x0040000802177981 */ /* 0x000f62000c1e1900 */
[----:B------:R-:W-:-:S03]  /*03c0*/  FFMA R28, R12, R13, R25 ;  /* 0x0000000d0c1c7223 */ /* 0x000fc60000000019 */
[----:B------:R-:W5:Y:S04]  /*03d0*/  LDG.E R24, desc[UR8][R4.64+0x14] ;  /* 0x0000140804187981 */ /* 0x000f68000c1e1900 */
[----:B------:R-:W5:Y:S04]  /*03e0*/  LDG.E R25, desc[UR8][R2.64+0x5000] ;  /* 0x0050000802197981 */ /* 0x000f68000c1e1900 */
[----:B------:R0:W5:Y:S04]  /*03f0*/  LDG.E R13, desc[UR8][R4.64+0x18] ;  /* 0x00001808040d7981 */ /* 0x000168000c1e1900 */
[----:B------:R-:W5:Y:S01]  /*0400*/  LDG.E R12, desc[UR8][R2.64+0x6000] ;  /* 0x00600008020c7981 */ /* 0x000f62000c1e1900 */
[----:B------:R-:W-:-:S04]  /*0410*/  FFMA R9, R9, R8, R28 ;  /* 0x0000000809097223 */ /* 0x000fc8000000001c */
[----:B------:R-:W-:Y:S01]  /*0420*/  FFMA R9, R10, R11, R9 ;  /* 0x0000000b0a097223 */ /* 0x000fe20000000009 */
[----:B------:R-:W-:-:S04]  /*0430*/  UIADD3 UR4, UPT, UPT, UR4, 0x10, URZ ;  /* 0x0000001004047890 */ /* 0x000fc8000fffe0ff */
[----:B------:R-:W-:Y:S01]  /*0440*/  UISETP.NE.AND UP0, UPT, UR4, 0x400, UPT ;  /* 0x000004000400788c */ /* 0x000fe2000bf05270 */
[----:B0-----:R-:W-:Y:S02]  /*0450*/  IADD3 R4, P0, PT, R4, 0x40, RZ ;  /* 0x0000004004047810 */ /* 0x001fe40007f1e0ff */
[----:B------:R-:W-:Y:S02]  /*0460*/  IADD3 R6, PT, PT, R6, 0x4000, RZ ;  /* 0x0000400006067810 */ /* 0x000fe40007ffe0ff */
[----:B------:R-:W-:Y:S01]  /*0470*/  IADD3.X R5, PT, PT, RZ, R5, RZ, P0, !PT ;  /* 0x00000005ff057210 */ /* 0x000fe200007fe4ff */
[----:B--2---:R-:W-:-:S04]  /*0480*/  FFMA R9, R16, R17, R9 ;  /* 0x0000001110097223 */ /* 0x004fc80000000009 */
[----:B---3--:R-:W-:-:S04]  /*0490*/  FFMA R9, R14, R15, R9 ;  /* 0x0000000f0e097223 */ /* 0x008fc80000000009 */
[----:B----4-:R-:W-:-:S04]  /*04a0*/  FFMA R9, R18, R19, R9 ;  /* 0x0000001312097223 */ /* 0x010fc80000000009 */
[----:B-----5:R-:W-:-:S04]  /*04b0*/  FFMA R9, R20, R21, R9 ;  /* 0x0000001514097223 */ /* 0x020fc80000000009 */
[----:B------:R-:W-:-:S04]  /*04c0*/  FFMA R9, R22, R23, R9 ;  /* 0x0000001716097223 */ /* 0x000fc80000000009 */
[----:B------:R-:W-:-:S04]  /*04d0*/  FFMA R24, R24, R25, R9 ;  /* 0x0000001918187223 */ /* 0x000fc80000000009 */
[----:B------:R-:W-:-:S04]  /*04e0*/  FFMA R13, R13, R12, R24 ;  /* 0x0000000c0d0d7223 */ /* 0x000fc80000000018 */
[----:B------:R-:W-:Y:S01]  /*04f0*/  FFMA R14, R26, R27, R13 ;  /* 0x0000001b1a0e7223 */ /* 0x000fe2000000000d */
[----:B------:R-:W-:Y:S06]  /*0500*/  BRA.U UP0, `(.L_x_2) ;  /* 0xfffffffd001c7547 */ /* 0x000fec000b83ffff */
[----:B------:R-:W0:Y:S01]  /*0510*/  LDC.64 R2, c[0x0][0x390] ;  /* 0x0000e400ff027b82 */ /* 0x000e220000000a00 */
[----:B------:R-:W-:-:S05]  /*0520*/  IADD3 R7, PT, PT, R0, R7, RZ ;  /* 0x0000000700077210 */ /* 0x000fca0007ffe0ff */
[----:B0-----:R-:W-:-:S05]  /*0530*/  IMAD.WIDE R2, R7, 0x4, R2 ;  /* 0x0000000407027825 */ /* 0x001fca00078e0202 */
[----:B------:R-:W-:Y:S01]  /*0540*/  STG.E desc[UR8][R2.64], R14 ;  /* 0x0000000e02007986 */ /* 0x000fe2000c101908 */
[----:B------:R-:W-:Y:S05]  /*0550*/  EXIT ;  /* 0x000000000000794d */ /* 0x000fea0003800000 */
.L_x_3:
        /* <DEDUP_REMOVED lines=10> */
.L_x_5:


//--------------------- .nv.shared._Z19matrixMultiplyTiledPfS_S_ --------------------------
	.section	.nv.shared._Z19matrixMultiplyTiledPfS_S_,"aw",@nobits
	.sectionflags	@""
	.align	4
.nv.shared._Z19matrixMultiplyTiledPfS_S_:
	.zero		3072


//--------------------- .nv.shared.reserved.0     --------------------------
	.section	.nv.shared.reserved.0,"aw",@nobits
	.weak		__nv_reservedSMEM_offset_0_alias
	.size		__nv_reservedSMEM_offset_0_alias, 0, 64
	.other		__nv_reservedSMEM_offset_0_alias,@"STO_CUDA_RESERVED_SHARED STV_DEFAULT"
__nv_reservedSMEM_offset_0_alias:
	.zero		0
	.zero		64


//--------------------- .nv.constant0._Z19matrixMultiplyTiledPfS_S_ --------------------------
	.section	.nv.constant0._Z19matrixMultiplyTiledPfS_S_,"a",@progbits
	.sectionflags	@""
	.align	4
.nv.constant0._Z19matrixMultiplyTiledPfS_S_:
	.zero		920


//--------------------- .nv.constant0._Z19matrixMultiplyNaivePfS_S_ --------------------------
	.section	.nv.constant0._Z19matrixMultiplyNaivePfS_S_,"a",@progbits
	.sectionflags	@""
	.align	4
.nv.constant0._Z19matrixMultiplyNaivePfS_S_:
	.zero		920


//--------------------- SYMBOLS --------------------------

	.type		.nv.reservedSmem.offset0,@object
	.size		.nv.reservedSmem.offset0,0x4
	.type		.nv.reservedSmem.cap,@object
	.size		.nv.reservedSmem.cap,0x4
